//
// Generated by NVIDIA NVVM Compiler
//
// Compiler Build ID: CL-36424714
// Cuda compilation tools, release 13.0, V13.0.88
// Based on NVVM 20.0.0
//

.version 9.0
.target sm_100
.address_size 64

	// .globl	xguessmax
// _ZZ9xguessmaxE5sdata has been demoted

.visible .entry xguessmax(
	.param .u64 .ptr .align 1 xguessmax_param_0,
	.param .u64 .ptr .align 1 xguessmax_param_1,
	.param .u64 .ptr .align 1 xguessmax_param_2,
	.param .u64 .ptr .align 1 xguessmax_param_3,
	.param .u64 .ptr .align 1 xguessmax_param_4,
	.param .u64 .ptr .align 1 xguessmax_param_5,
	.param .u32 xguessmax_param_6,
	.param .u64 xguessmax_param_7
)
{
	.reg .pred 	%p<48>;
	.reg .b32 	%r<37>;
	.reg .b32 	%f<95>;
	.reg .b64 	%rd<34>;
	// demoted variable
	.shared .align 4 .b8 _ZZ9xguessmaxE5sdata[4096];
	ld.param.u64 	%rd10, [xguessmax_param_0];
	ld.param.u64 	%rd11, [xguessmax_param_1];
	ld.param.u64 	%rd12, [xguessmax_param_2];
	ld.param.u64 	%rd14, [xguessmax_param_3];
	ld.param.u64 	%rd13, [xguessmax_param_4];
	ld.param.u64 	%rd15, [xguessmax_param_5];
	ld.param.u32 	%r22, [xguessmax_param_6];
	ld.param.u64 	%rd16, [xguessmax_param_7];
	cvta.to.global.u64 	%rd1, %rd15;
	cvta.to.global.u64 	%rd2, %rd14;
	mov.u32 	%r1, %tid.x;
	mov.u32 	%r2, %ctaid.x;
	mov.u32 	%r31, %ntid.x;
	mad.lo.s32 	%r23, %r2, %r31, %r1;
	cvt.u64.u32 	%rd3, %r23;
	setp.le.s64 	%p1, %rd16, %rd3;
	@%p1 bra 	$L__BB0_23;
	cvta.to.global.u64 	%rd17, %rd12;
	cvta.to.global.u64 	%rd18, %rd10;
	cvta.to.global.u64 	%rd19, %rd11;
	shl.b64 	%rd20, %rd3, 2;
	add.s64 	%rd21, %rd17, %rd20;
	ld.global.f32 	%f15, [%rd21];
	add.s64 	%rd22, %rd18, %rd20;
	ld.global.f32 	%f16, [%rd22];
	add.s64 	%rd23, %rd19, %rd20;
	ld.global.f32 	%f17, [%rd23];
	div.rn.f32 	%f18, %f16, %f17;
	mul.f32 	%f19, %f15, %f18;
	shl.b32 	%r24, %r1, 2;
	mov.u32 	%r25, _ZZ9xguessmaxE5sdata;
	add.s32 	%r4, %r25, %r24;
	setp.lt.f32 	%p2, %f19, 0f00000000;
	abs.f32 	%f20, %f19;
	setp.equ.f32 	%p3, %f20, 0f7F800000;
	selp.f32 	%f22, 0f00000000, %f19, %p3;
	selp.f32 	%f23, 0f00000000, %f22, %p2;
	st.shared.f32 	[%r4], %f23;
	st.global.f32 	[%rd21], %f23;
	bar.sync 	0;
	setp.lt.u32 	%p4, %r31, 2;
	@%p4 bra 	$L__BB0_6;
$L__BB0_2:
	mov.u32 	%r5, %r31;
	shr.u32 	%r31, %r5, 1;
	setp.ge.u32 	%p5, %r1, %r31;
	@%p5 bra 	$L__BB0_5;
	ld.shared.f32 	%f24, [%r4];
	shl.b32 	%r26, %r31, 2;
	add.s32 	%r27, %r4, %r26;
	ld.shared.f32 	%f1, [%r27];
	setp.geu.f32 	%p6, %f24, %f1;
	@%p6 bra 	$L__BB0_5;
	st.shared.f32 	[%r4], %f1;
$L__BB0_5:
	bar.sync 	0;
	setp.gt.u32 	%p7, %r5, 3;
	@%p7 bra 	$L__BB0_2;
$L__BB0_6:
	setp.ne.s32 	%p8, %r1, 0;
	@%p8 bra 	$L__BB0_8;
	ld.shared.f32 	%f25, [_ZZ9xguessmaxE5sdata];
	mul.wide.u32 	%rd24, %r2, 4;
	add.s64 	%rd25, %rd2, %rd24;
	st.global.f32 	[%rd25], %f25;
	membar.gl;
	atom.global.add.u32 	%r28, [%rd1], 1;
$L__BB0_8:
	ld.global.u32 	%r29, [%rd1];
	setp.ne.s32 	%p9, %r29, %r22;
	@%p9 bra 	$L__BB0_23;
	setp.lt.s32 	%p10, %r22, 1;
	mov.f32 	%f94, 0f00000000;
	@%p10 bra 	$L__BB0_22;
	and.b32  	%r7, %r22, 15;
	setp.lt.u32 	%p11, %r22, 16;
	mov.f32 	%f94, 0f00000000;
	mov.b32 	%r34, 0;
	@%p11 bra 	$L__BB0_13;
	and.b32  	%r34, %r22, 2147483632;
	neg.s32 	%r32, %r34;
	add.s64 	%rd32, %rd2, 32;
	mov.f32 	%f94, 0f00000000;
$L__BB0_12:
	.pragma "nounroll";
	ld.global.f32 	%f30, [%rd32+-32];
	setp.gt.f32 	%p12, %f30, %f94;
	selp.f32 	%f31, %f30, %f94, %p12;
	ld.global.f32 	%f32, [%rd32+-28];
	setp.gt.f32 	%p13, %f32, %f31;
	selp.f32 	%f33, %f32, %f31, %p13;
	ld.global.f32 	%f34, [%rd32+-24];
	setp.gt.f32 	%p14, %f34, %f33;
	selp.f32 	%f35, %f34, %f33, %p14;
	ld.global.f32 	%f36, [%rd32+-20];
	setp.gt.f32 	%p15, %f36, %f35;
	selp.f32 	%f37, %f36, %f35, %p15;
	ld.global.f32 	%f38, [%rd32+-16];
	setp.gt.f32 	%p16, %f38, %f37;
	selp.f32 	%f39, %f38, %f37, %p16;
	ld.global.f32 	%f40, [%rd32+-12];
	setp.gt.f32 	%p17, %f40, %f39;
	selp.f32 	%f41, %f40, %f39, %p17;
	ld.global.f32 	%f42, [%rd32+-8];
	setp.gt.f32 	%p18, %f42, %f41;
	selp.f32 	%f43, %f42, %f41, %p18;
	ld.global.f32 	%f44, [%rd32+-4];
	setp.gt.f32 	%p19, %f44, %f43;
	selp.f32 	%f45, %f44, %f43, %p19;
	ld.global.f32 	%f46, [%rd32];
	setp.gt.f32 	%p20, %f46, %f45;
	selp.f32 	%f47, %f46, %f45, %p20;
	ld.global.f32 	%f48, [%rd32+4];
	setp.gt.f32 	%p21, %f48, %f47;
	selp.f32 	%f49, %f48, %f47, %p21;
	ld.global.f32 	%f50, [%rd32+8];
	setp.gt.f32 	%p22, %f50, %f49;
	selp.f32 	%f51, %f50, %f49, %p22;
	ld.global.f32 	%f52, [%rd32+12];
	setp.gt.f32 	%p23, %f52, %f51;
	selp.f32 	%f53, %f52, %f51, %p23;
	ld.global.f32 	%f54, [%rd32+16];
	setp.gt.f32 	%p24, %f54, %f53;
	selp.f32 	%f55, %f54, %f53, %p24;
	ld.global.f32 	%f56, [%rd32+20];
	setp.gt.f32 	%p25, %f56, %f55;
	selp.f32 	%f57, %f56, %f55, %p25;
	ld.global.f32 	%f58, [%rd32+24];
	setp.gt.f32 	%p26, %f58, %f57;
	selp.f32 	%f59, %f58, %f57, %p26;
	ld.global.f32 	%f60, [%rd32+28];
	setp.gt.f32 	%p27, %f60, %f59;
	selp.f32 	%f94, %f60, %f59, %p27;
	add.s32 	%r32, %r32, 16;
	add.s64 	%rd32, %rd32, 64;
	setp.ne.s32 	%p28, %r32, 0;
	@%p28 bra 	$L__BB0_12;
$L__BB0_13:
	setp.eq.s32 	%p29, %r7, 0;
	@%p29 bra 	$L__BB0_22;
	and.b32  	%r13, %r22, 7;
	setp.lt.u32 	%p30, %r7, 8;
	@%p30 bra 	$L__BB0_16;
	mul.wide.u32 	%rd26, %r34, 4;
	add.s64 	%rd27, %rd2, %rd26;
	ld.global.f32 	%f62, [%rd27];
	setp.gt.f32 	%p31, %f62, %f94;
	selp.f32 	%f63, %f62, %f94, %p31;
	ld.global.f32 	%f64, [%rd27+4];
	setp.gt.f32 	%p32, %f64, %f63;
	selp.f32 	%f65, %f64, %f63, %p32;
	ld.global.f32 	%f66, [%rd27+8];
	setp.gt.f32 	%p33, %f66, %f65;
	selp.f32 	%f67, %f66, %f65, %p33;
	ld.global.f32 	%f68, [%rd27+12];
	setp.gt.f32 	%p34, %f68, %f67;
	selp.f32 	%f69, %f68, %f67, %p34;
	ld.global.f32 	%f70, [%rd27+16];
	setp.gt.f32 	%p35, %f70, %f69;
	selp.f32 	%f71, %f70, %f69, %p35;
	ld.global.f32 	%f72, [%rd27+20];
	setp.gt.f32 	%p36, %f72, %f71;
	selp.f32 	%f73, %f72, %f71, %p36;
	ld.global.f32 	%f74, [%rd27+24];
	setp.gt.f32 	%p37, %f74, %f73;
	selp.f32 	%f75, %f74, %f73, %p37;
	ld.global.f32 	%f76, [%rd27+28];
	setp.gt.f32 	%p38, %f76, %f75;
	selp.f32 	%f94, %f76, %f75, %p38;
	add.s32 	%r34, %r34, 8;
$L__BB0_16:
	setp.eq.s32 	%p39, %r13, 0;
	@%p39 bra 	$L__BB0_22;
	and.b32  	%r16, %r22, 3;
	setp.lt.u32 	%p40, %r13, 4;
	@%p40 bra 	$L__BB0_19;
	mul.wide.u32 	%rd28, %r34, 4;
	add.s64 	%rd29, %rd2, %rd28;
	ld.global.f32 	%f78, [%rd29];
	setp.gt.f32 	%p41, %f78, %f94;
	selp.f32 	%f79, %f78, %f94, %p41;
	ld.global.f32 	%f80, [%rd29+4];
	setp.gt.f32 	%p42, %f80, %f79;
	selp.f32 	%f81, %f80, %f79, %p42;
	ld.global.f32 	%f82, [%rd29+8];
	setp.gt.f32 	%p43, %f82, %f81;
	selp.f32 	%f83, %f82, %f81, %p43;
	ld.global.f32 	%f84, [%rd29+12];
	setp.gt.f32 	%p44, %f84, %f83;
	selp.f32 	%f94, %f84, %f83, %p44;
	add.s32 	%r34, %r34, 4;
$L__BB0_19:
	setp.eq.s32 	%p45, %r16, 0;
	@%p45 bra 	$L__BB0_22;
	mul.wide.u32 	%rd30, %r34, 4;
	add.s64 	%rd33, %rd2, %rd30;
	neg.s32 	%r36, %r16;
$L__BB0_21:
	.pragma "nounroll";
	ld.global.f32 	%f85, [%rd33];
	setp.gt.f32 	%p46, %f85, %f94;
	selp.f32 	%f94, %f85, %f94, %p46;
	add.s64 	%rd33, %rd33, 4;
	add.s32 	%r36, %r36, 1;
	setp.ne.s32 	%p47, %r36, 0;
	@%p47 bra 	$L__BB0_21;
$L__BB0_22:
	cvta.to.global.u64 	%rd31, %rd13;
	st.global.f32 	[%rd31], %f94;
$L__BB0_23:
	ret;

}


// ===== COMPILED SASS (sm_100) =====

	.target	sm_100

	.elftype	@"ET_EXEC"


//--------------------- .note.nv.tkinfo           --------------------------
	.section	.note.nv.tkinfo,"",@"SHT_NOTE"
	.sectionflags	@"SHF_NOTE_NV_TKINFO"
	.tkinfo
        /*0018*/ 	.word	0x00000002
        /*0030*/ 	.string	""
        /*0030*/ 	.string	"ptxas"
        /*0030*/ 	.string	"Cuda compilation tools, release 13.0, V13.0.88"
        /*0030*/ 	.string	"Build cuda_13.0.r13.0/compiler.36424714_0"
        /*0030*/ 	.string	"-arch sm_100 -m 64 "



//--------------------- .note.nv.cuinfo           --------------------------
	.section	.note.nv.cuinfo,"",@"SHT_NOTE"
	.sectionflags	@"SHF_NOTE_NV_CUINFO"
        /*0018*/ 	.short	0x0002
        /*001a*/ 	.short	0x0064
        /*001c*/ 	.short	0x0082
	.zero		2


//--------------------- .nv.info                  --------------------------
	.section	.nv.info,"",@"SHT_CUDA_INFO"
	.align	4


	//----- nvinfo : EIATTR_REGCOUNT
	.align		4
        /*0000*/ 	.byte	0x04, 0x2f
        /*0002*/ 	.short	(.L_1 - .L_0)
	.align		4
.L_0:
        /*0004*/ 	.word	index@(xguessmax)
        /*0008*/ 	.word	0x00000020


	//----- nvinfo : EIATTR_FRAME_SIZE
	.align		4
.L_1:
        /*000c*/ 	.byte	0x04, 0x11
        /*000e*/ 	.short	(.L_3 - .L_2)
	.align		4
.L_2:
        /*0010*/ 	.word	index@($__internal_0_$__cuda_sm3x_div_rn_noftz_f32_slowpath)
        /*0014*/ 	.word	0x00000000


	//----- nvinfo : EIATTR_FRAME_SIZE
	.align		4
.L_3:
        /*0018*/ 	.byte	0x04, 0x11
        /*001a*/ 	.short	(.L_5 - .L_4)
	.align		4
.L_4:
        /*001c*/ 	.word	index@(xguessmax)
        /*0020*/ 	.word	0x00000000


	//----- nvinfo : EIATTR_MIN_STACK_SIZE
	.align		4
.L_5:
        /*0024*/ 	.byte	0x04, 0x12
        /*0026*/ 	.short	(.L_7 - .L_6)
	.align		4
.L_6:
        /*0028*/ 	.word	index@(xguessmax)
        /*002c*/ 	.word	0x00000000
.L_7:


//--------------------- .nv.compat                --------------------------
	.section	.nv.compat,"",@"SHT_CUDA_COMPAT_INFO"
	.align	4
        /*0000*/ 	.byte	0x02, 0x09, 0x00, 0x00, 0x02, 0x02, 0x01, 0x00, 0x02, 0x05, 0x05, 0x00, 0x03, 0x07, 0x01, 0x01
        /*0010*/ 	.byte	0x02, 0x03, 0x00, 0x00, 0x02, 0x06, 0x01, 0x00, 0x04, 0x0b, 0x08, 0x00, 0x01, 0x00, 0x00, 0x00
        /*0020*/ 	.byte	0x00, 0x00, 0x00, 0x00


//--------------------- .nv.info.xguessmax        --------------------------
	.section	.nv.info.xguessmax,"",@"SHT_CUDA_INFO"
	.sectionflags	@""
	.align	4


	//----- nvinfo : EIATTR_CUDA_API_VERSION
	.align		4
        /*0000*/ 	.byte	0x04, 0x37
        /*0002*/ 	.short	(.L_9 - .L_8)
.L_8:
        /*0004*/ 	.word	0x00000082


	//----- nvinfo : EIATTR_KPARAM_INFO
	.align		4
.L_9:
        /*0008*/ 	.byte	0x04, 0x17
        /*000a*/ 	.short	(.L_11 - .L_10)
.L_10:
        /*000c*/ 	.word	0x00000000
        /*0010*/ 	.short	0x0007
        /*0012*/ 	.short	0x0038
        /*0014*/ 	.byte	0x00, 0xf0, 0x21, 0x00


	//----- nvinfo : EIATTR_KPARAM_INFO
	.align		4
.L_11:
        /*0018*/ 	.byte	0x04, 0x17
        /*001a*/ 	.short	(.L_13 - .L_12)
.L_12:
        /*001c*/ 	.word	0x00000000
        /*0020*/ 	.short	0x0006
        /*0022*/ 	.short	0x0030
        /*0024*/ 	.byte	0x00, 0xf0, 0x11, 0x00


	//----- nvinfo : EIATTR_KPARAM_INFO
	.align		4
.L_13:
        /*0028*/ 	.byte	0x04, 0x17
        /*002a*/ 	.short	(.L_15 - .L_14)
.L_14:
        /*002c*/ 	.word	0x00000000
        /*0030*/ 	.short	0x0005
        /*0032*/ 	.short	0x0028
        /*0034*/ 	.byte	0x00, 0xf5, 0x21, 0x00


	//----- nvinfo : EIATTR_KPARAM_INFO
	.align		4
.L_15:
        /*0038*/ 	.byte	0x04, 0x17
        /*003a*/ 	.short	(.L_17 - .L_16)
.L_16:
        /*003c*/ 	.word	0x00000000
        /*0040*/ 	.short	0x0004
        /*0042*/ 	.short	0x0020
        /*0044*/ 	.byte	0x00, 0xf5, 0x21, 0x00


	//----- nvinfo : EIATTR_KPARAM_INFO
	.align		4
.L_17:
        /*0048*/ 	.byte	0x04, 0x17
        /*004a*/ 	.short	(.L_19 - .L_18)
.L_18:
        /*004c*/ 	.word	0x00000000
        /*0050*/ 	.short	0x0003
        /*0052*/ 	.short	0x0018
        /*0054*/ 	.byte	0x00, 0xf5, 0x21, 0x00


	//----- nvinfo : EIATTR_KPARAM_INFO
	.align		4
.L_19:
        /*0058*/ 	.byte	0x04, 0x17
        /*005a*/ 	.short	(.L_21 - .L_20)
.L_20:
        /*005c*/ 	.word	0x00000000
        /*0060*/ 	.short	0x0002
        /*0062*/ 	.short	0x0010
        /*0064*/ 	.byte	0x00, 0xf5, 0x21, 0x00


	//----- nvinfo : EIATTR_KPARAM_INFO
	.align		4
.L_21:
        /*0068*/ 	.byte	0x04, 0x17
        /*006a*/ 	.short	(.L_23 - .L_22)
.L_22:
        /*006c*/ 	.word	0x00000000
        /*0070*/ 	.short	0x0001
        /*0072*/ 	.short	0x0008
        /*0074*/ 	.byte	0x00, 0xf5, 0x21, 0x00


	//----- nvinfo : EIATTR_KPARAM_INFO
	.align		4
.L_23:
        /*0078*/ 	.byte	0x04, 0x17
        /*007a*/ 	.short	(.L_25 - .L_24)
.L_24:
        /*007c*/ 	.word	0x00000000
        /*0080*/ 	.short	0x0000
        /*0082*/ 	.short	0x0000
        /*0084*/ 	.byte	0x00, 0xf5, 0x21, 0x00


	//----- nvinfo : EIATTR_SPARSE_MMA_MASK
	.align		4
.L_25:
        /*0088*/ 	.byte	0x03, 0x50
        /*008a*/ 	.short	0x0000


	//----- nvinfo : EIATTR_MAXREG_COUNT
	.align		4
        /*008c*/ 	.byte	0x03, 0x1b
        /*008e*/ 	.short	0x00ff


	//----- nvinfo : EIATTR_NUM_BARRIERS
	.align		4
        /*0090*/ 	.byte	0x02, 0x4c
        /*0092*/ 	.byte	0x01
	.zero		1


	//----- nvinfo : EIATTR_MERCURY_ISA_VERSION
	.align		4
        /*0094*/ 	.byte	0x03, 0x5f
        /*0096*/ 	.short	0x0101


	//----- nvinfo : EIATTR_VRC_CTA_INIT_COUNT
	.align		4
        /*0098*/ 	.byte	0x02, 0x4a
	.zero		1
	.zero		1


	//----- nvinfo : EIATTR_EXIT_INSTR_OFFSETS
	.align		4
        /*009c*/ 	.byte	0x04, 0x1c
        /*009e*/ 	.short	(.L_27 - .L_26)


	//   ....[0]....
.L_26:
        /*00a0*/ 	.word	0x00000090


	//   ....[1]....
        /*00a4*/ 	.word	0x00000570


	//   ....[2]....
        /*00a8*/ 	.word	0x00000e30


	//----- nvinfo : EIATTR_CRS_STACK_SIZE
	.align		4
.L_27:
        /*00ac*/ 	.byte	0x04, 0x1e
        /*00ae*/ 	.short	(.L_29 - .L_28)
.L_28:
        /*00b0*/ 	.word	0x00000000


	//----- nvinfo : EIATTR_CBANK_PARAM_SIZE
	.align		4
.L_29:
        /*00b4*/ 	.byte	0x03, 0x19
        /*00b6*/ 	.short	0x0040


	//----- nvinfo : EIATTR_PARAM_CBANK
	.align		4
        /*00b8*/ 	.byte	0x04, 0x0a
        /*00ba*/ 	.short	(.L_31 - .L_30)
	.align		4
.L_30:
        /*00bc*/ 	.word	index@(.nv.constant0.xguessmax)
        /*00c0*/ 	.short	0x0380
        /*00c2*/ 	.short	0x0040


	//----- nvinfo : EIATTR_SW_WAR
	.align		4
.L_31:
        /*00c4*/ 	.byte	0x04, 0x36
        /*00c6*/ 	.short	(.L_33 - .L_32)
.L_32:
        /*00c8*/ 	.word	0x00000008
.L_33:


//--------------------- .nv.callgraph             --------------------------
	.section	.nv.callgraph,"",@"SHT_CUDA_CALLGRAPH"
	.align	4
	.sectionentsize	8
	.align		4
        /*0000*/ 	.word	0x00000000
	.align		4
        /*0004*/ 	.word	0xffffffff
	.align		4
        /*0008*/ 	.word	0x00000000
	.align		4
        /*000c*/ 	.word	0xfffffffe
	.align		4
        /*0010*/ 	.word	0x00000000
	.align		4
        /*0014*/ 	.word	0xfffffffd
	.align		4
        /*0018*/ 	.word	0x00000000
	.align		4
        /*001c*/ 	.word	0xfffffffc


//--------------------- .text.xguessmax           --------------------------
	.section	.text.xguessmax,"ax",@progbits
	.align	128
        .global         xguessmax
        .type           xguessmax,@function
        .size           xguessmax,(.L_x_26 - xguessmax)
        .other          xguessmax,@"STO_CUDA_ENTRY STV_DEFAULT"
xguessmax:
.text.xguessmax:
[----:B------:R-:W-:Y:S01]  /*0000*/  LDC R1, c[0x0][0x37c] ;  /* 0x0000df00ff017b82 */ /* 0x000fe20000000800 */
[----:B------:R-:W0:Y:S01]  /*0010*/  S2R R7, SR_TID.X ;  /* 0x0000000000077919 */ /* 0x000e220000002100 */
[----:B------:R-:W1:Y:S01]  /*0020*/  LDCU UR4, c[0x0][0x360] ;  /* 0x00006c00ff0477ac */ /* 0x000e620008000800 */
[----:B------:R-:W0:Y:S01]  /*0030*/  S2R R2, SR_CTAID.X ;  /* 0x0000000000027919 */ /* 0x000e220000002500 */
[----:B------:R-:W2:Y:S01]  /*0040*/  LDCU.64 UR6, c[0x0][0x3b8] ;  /* 0x00007700ff0677ac */ /* 0x000ea20008000a00 */
[----:B-1----:R-:W-:Y:S02]  /*0050*/  IMAD.U32 R6, RZ, RZ, UR4 ;  /* 0x00000004ff067e24 */ /* 0x002fe4000f8e00ff */
[----:B0-----:R-:W-:-:S05]  /*0060*/  IMAD R0, R2, UR4, R7 ;  /* 0x0000000402007c24 */ /* 0x001fca000f8e0207 */
[----:B--2---:R-:W-:-:S04]  /*0070*/  ISETP.GE.U32.AND P0, PT, R0, UR6, PT ;  /* 0x0000000600007c0c */ /* 0x004fc8000bf06070 */
[----:B------:R-:W-:-:S13]  /*0080*/  ISETP.GE.AND.EX P0, PT, RZ, UR7, PT, P0 ;  /* 0x00000007ff007c0c */ /* 0x000fda000bf06300 */
[----:B------:R-:W-:Y:S05]  /*0090*/  @P0 EXIT ;  /* 0x000000000000094d */ /* 0x000fea0003800000 */
[----:B------:R-:W0:Y:S01]  /*00a0*/  LDCU.128 UR12, c[0x0][0x380] ;  /* 0x00007000ff0c77ac */ /* 0x000e220008000c00 */
[----:B------:R-:W-:Y:S01]  /*00b0*/  IMAD.SHL.U32 R4, R0, 0x4, RZ ;  /* 0x0000000400047824 */ /* 0x000fe200078e00ff */
[----:B------:R-:W-:Y:S01]  /*00c0*/  SHF.R.U32.HI R5, RZ, 0x1e, R0 ;  /* 0x0000001eff057819 */ /* 0x000fe20000011600 */
[----:B------:R-:W1:Y:S01]  /*00d0*/  LDCU.64 UR10, c[0x0][0x358] ;  /* 0x00006b00ff0a77ac */ /* 0x000e620008000a00 */
[----:B------:R-:W2:Y:S02]  /*00e0*/  LDCU.64 UR4, c[0x0][0x390] ;  /* 0x00007200ff0477ac */ /* 0x000ea40008000a00 */
[----:B0-----:R-:W-:-:S04]  /*00f0*/  IADD3 R12, P0, PT, R4, UR14, RZ ;  /* 0x0000000e040c7c10 */ /* 0x001fc8000ff1e0ff */
[----:B------:R-:W-:-:S05]  /*0100*/  IADD3.X R13, PT, PT, R5, UR15, RZ, P0, !PT ;  /* 0x0000000f050d7c10 */ /* 0x000fca00087fe4ff */
[----:B-1----:R-:W3:Y:S01]  /*0110*/  LDG.E R3, desc[UR10][R12.64] ;  /* 0x0000000a0c037981 */ /* 0x002ee2000c1e1900 */
[----:B------:R-:W-:-:S04]  /*0120*/  IADD3 R10, P0, PT, R4, UR12, RZ ;  /* 0x0000000c040a7c10 */ /* 0x000fc8000ff1e0ff */
[----:B------:R-:W-:-:S05]  /*0130*/  IADD3.X R11, PT, PT, R5, UR13, RZ, P0, !PT ;  /* 0x0000000d050b7c10 */ /* 0x000fca00087fe4ff */
[----:B------:R-:W4:Y:S01]  /*0140*/  LDG.E R0, desc[UR10][R10.64] ;  /* 0x0000000a0a007981 */ /* 0x000f22000c1e1900 */
[----:B--2---:R-:W-:-:S04]  /*0150*/  IADD3 R4, P0, PT, R4, UR4, RZ ;  /* 0x0000000404047c10 */ /* 0x004fc8000ff1e0ff */
[----:B------:R-:W-:-:S05]  /*0160*/  IADD3.X R5, PT, PT, R5, UR5, RZ, P0, !PT ;  /* 0x0000000505057c10 */ /* 0x000fca00087fe4ff */
[----:B------:R0:W5:Y:S01]  /*0170*/  LDG.E R8, desc[UR10][R4.64] ;  /* 0x0000000a04087981 */ /* 0x000162000c1e1900 */
[----:B------:R-:W-:Y:S01]  /*0180*/  BSSY.RECONVERGENT B0, `(.L_x_0) ;  /* 0x000000c000007945 */ /* 0x000fe20003800200 */
[----:B---3--:R-:W1:Y:S08]  /*0190*/  MUFU.RCP R14, R3 ;  /* 0x00000003000e7308 */ /* 0x008e700000001000 */
[----:B----4-:R-:W2:Y:S01]  /*01a0*/  FCHK P0, R0, R3 ;  /* 0x0000000300007302 */ /* 0x010ea20000000000 */
[----:B-1----:R-:W-:-:S04]  /*01b0*/  FFMA R9, -R3, R14, 1 ;  /* 0x3f80000003097423 */ /* 0x002fc8000000010e */
[----:B------:R-:W-:-:S04]  /*01c0*/  FFMA R9, R14, R9, R14 ;  /* 0x000000090e097223 */ /* 0x000fc8000000000e */
[----:B------:R-:W-:-:S04]  /*01d0*/  FFMA R12, R0, R9, RZ ;  /* 0x00000009000c7223 */ /* 0x000fc800000000ff */
[----:B------:R-:W-:-:S04]  /*01e0*/  FFMA R13, -R3, R12, R0 ;  /* 0x0000000c030d7223 */ /* 0x000fc80000000100 */
[----:B------:R-:W-:Y:S01]  /*01f0*/  FFMA R9, R9, R13, R12 ;  /* 0x0000000d09097223 */ /* 0x000fe2000000000c */
[----:B0-2---:R-:W-:Y:S06]  /*0200*/  @!P0 BRA `(.L_x_1) ;  /* 0x00000000000c8947 */ /* 0x005fec0003800000 */
[----:B------:R-:W-:-:S07]  /*0210*/  MOV R10, 0x230 ;  /* 0x00000230000a7802 */ /* 0x000fce0000000f00 */
[----:B-----5:R-:W-:Y:S05]  /*0220*/  CALL.REL.NOINC `($__internal_0_$__cuda_sm3x_div_rn_noftz_f32_slowpath) ;  /* 0x0000000c00047944 */ /* 0x020fea0003c00000 */
[----:B------:R-:W-:-:S07]  /*0230*/  IMAD.MOV.U32 R9, RZ, RZ, R0 ;  /* 0x000000ffff097224 */ /* 0x000fce00078e0000 */
.L_x_1:
[----:B------:R-:W-:Y:S05]  /*0240*/  BSYNC.RECONVERGENT B0 ;  /* 0x0000000000007941 */ /* 0x000fea0003800200 */
.L_x_0:
[----:B------:R-:W0:Y:S01]  /*0250*/  S2UR UR5, SR_CgaCtaId ;  /* 0x00000000000579c3 */ /* 0x000e220000008800 */
[----:B-----5:R-:W-:Y:S01]  /*0260*/  FMUL R8, R8, R9 ;  /* 0x0000000908087220 */ /* 0x020fe20000400000 */
[----:B------:R-:W-:-:S04]  /*0270*/  UMOV UR4, 0x400 ;  /* 0x0000040000047882 */ /* 0x000fc80000000000 */
[C---:B------:R-:W-:Y:S02]  /*0280*/  FSETP.NE.AND P1, PT, |R8|.reuse, +INF , PT ;  /* 0x7f8000000800780b */ /* 0x040fe40003f25200 */
[C---:B------:R-:W-:Y:S02]  /*0290*/  FSETP.GEU.AND P0, PT, R8.reuse, RZ, PT ;  /* 0x000000ff0800720b */ /* 0x040fe40003f0e000 */
[----:B------:R-:W-:-:S04]  /*02a0*/  FSEL R8, R8, RZ, P1 ;  /* 0x000000ff08087208 */ /* 0x000fc80000800000 */
[----:B------:R-:W-:Y:S02]  /*02b0*/  FSEL R8, R8, RZ, P0 ;  /* 0x000000ff08087208 */ /* 0x000fe40000000000 */
[----:B------:R-:W-:-:S03]  /*02c0*/  ISETP.GE.U32.AND P0, PT, R6, 0x2, PT ;  /* 0x000000020600780c */ /* 0x000fc60003f06070 */
[----:B------:R1:W-:Y:S01]  /*02d0*/  STG.E desc[UR10][R4.64], R8 ;  /* 0x0000000804007986 */ /* 0x0003e2000c10190a */
[----:B0-----:R-:W-:-:S06]  /*02e0*/  ULEA UR4, UR5, UR4, 0x18 ;  /* 0x0000000405047291 */ /* 0x001fcc000f8ec0ff */
[----:B------:R-:W-:-:S05]  /*02f0*/  LEA R3, R7, UR4, 0x2 ;  /* 0x0000000407037c11 */ /* 0x000fca000f8e10ff */
[----:B------:R1:W-:Y:S01]  /*0300*/  STS [R3], R8 ;  /* 0x0000000803007388 */ /* 0x0003e20000000800 */
[----:B------:R-:W-:Y:S06]  /*0310*/  BAR.SYNC.DEFER_BLOCKING 0x0 ;  /* 0x0000000000007b1d */ /* 0x000fec0000010000 */
[----:B------:R-:W-:Y:S05]  /*0320*/  @!P0 BRA `(.L_x_2) ;  /* 0x0000000000388947 */ /* 0x000fea0003800000 */
.L_x_5:
[--C-:B-1----:R-:W-:Y:S01]  /*0330*/  IMAD.MOV.U32 R5, RZ, RZ, R6.reuse ;  /* 0x000000ffff057224 */ /* 0x102fe200078e0006 */
[----:B------:R-:W-:Y:S01]  /*0340*/  SHF.R.U32.HI R6, RZ, 0x1, R6 ;  /* 0x00000001ff067819 */ /* 0x000fe20000011606 */
[----:B------:R-:W-:Y:S03]  /*0350*/  BSSY.RECONVERGENT B0, `(.L_x_3) ;  /* 0x0000008000007945 */ /* 0x000fe60003800200 */
[----:B------:R-:W-:-:S13]  /*0360*/  ISETP.GE.U32.AND P0, PT, R7, R6, PT ;  /* 0x000000060700720c */ /* 0x000fda0003f06070 */
[----:B0-----:R-:W-:Y:S05]  /*0370*/  @P0 BRA `(.L_x_4) ;  /* 0x0000000000140947 */ /* 0x001fea0003800000 */
[----:B------:R-:W-:Y:S01]  /*0380*/  IMAD R4, R6, 0x4, R3 ;  /* 0x0000000406047824 */ /* 0x000fe200078e0203 */
[----:B------:R-:W-:Y:S05]  /*0390*/  LDS R0, [R3] ;  /* 0x0000000003007984 */ /* 0x000fea0000000800 */
[----:B------:R-:W0:Y:S02]  /*03a0*/  LDS R4, [R4] ;  /* 0x0000000004047984 */ /* 0x000e240000000800 */
[----:B0-----:R-:W-:-:S13]  /*03b0*/  FSETP.GEU.AND P0, PT, R0, R4, PT ;  /* 0x000000040000720b */ /* 0x001fda0003f0e000 */
[----:B------:R0:W-:Y:S02]  /*03c0*/  @!P0 STS [R3], R4 ;  /* 0x0000000403008388 */ /* 0x0001e40000000800 */
.L_x_4:
[----:B------:R-:W-:Y:S05]  /*03d0*/  BSYNC.RECONVERGENT B0 ;  /* 0x0000000000007941 */ /* 0x000fea0003800200 */
.L_x_3:
[----:B------:R-:W-:Y:S01]  /*03e0*/  BAR.SYNC.DEFER_BLOCKING 0x0 ;  /* 0x0000000000007b1d */ /* 0x000fe20000010000 */
[----:B------:R-:W-:-:S13]  /*03f0*/  ISETP.GT.U32.AND P0, PT, R5, 0x3, PT ;  /* 0x000000030500780c */ /* 0x000fda0003f04070 */
[----:B------:R-:W-:Y:S05]  /*0400*/  @P0 BRA `(.L_x_5) ;  /* 0xfffffffc00c80947 */ /* 0x000fea000383ffff */
.L_x_2:
[----:B-1----:R-:W1:Y:S01]  /*0410*/  LDC.64 R8, c[0x0][0x3a8] ;  /* 0x0000ea00ff087b82 */ /* 0x002e620000000a00 */
[----:B------:R-:W-:Y:S01]  /*0420*/  ISETP.NE.AND P0, PT, R7, RZ, PT ;  /* 0x000000ff0700720c */ /* 0x000fe20003f05270 */
[----:B------:R-:W-:-:S12]  /*0430*/  BSSY.RECONVERGENT B0, `(.L_x_6) ;  /* 0x0000010000007945 */ /* 0x000fd80003800200 */
[----:B------:R-:W-:Y:S05]  /*0440*/  @P0 BRA `(.L_x_7) ;  /* 0x0000000000380947 */ /* 0x000fea0003800000 */
[----:B------:R-:W2:Y:S01]  /*0450*/  S2UR UR5, SR_CgaCtaId ;  /* 0x00000000000579c3 */ /* 0x000ea20000008800 */
[----:B------:R-:W-:-:S07]  /*0460*/  UMOV UR4, 0x400 ;  /* 0x0000040000047882 */ /* 0x000fce0000000000 */
[----:B0-----:R-:W0:Y:S01]  /*0470*/  LDC.64 R4, c[0x0][0x398] ;  /* 0x0000e600ff047b82 */ /* 0x001e220000000a00 */
[----:B--2---:R-:W-:Y:S01]  /*0480*/  ULEA UR4, UR5, UR4, 0x18 ;  /* 0x0000000405047291 */ /* 0x004fe2000f8ec0ff */
[----:B0-----:R-:W-:-:S08]  /*0490*/  IMAD.WIDE.U32 R2, R2, 0x4, R4 ;  /* 0x0000000402027825 */ /* 0x001fd000078e0004 */
[----:B------:R-:W0:Y:S04]  /*04a0*/  LDS R7, [UR4] ;  /* 0x00000004ff077984 */ /* 0x000e280008000800 */
[----:B0-----:R0:W-:Y:S01]  /*04b0*/  STG.E desc[UR10][R2.64], R7 ;  /* 0x0000000702007986 */ /* 0x0011e2000c10190a */
[----:B------:R-:W-:Y:S06]  /*04c0*/  MEMBAR.SC.GPU ;  /* 0x0000000000007992 */ /* 0x000fec0000002000 */
[----:B------:R-:W-:-:S00]  /*04d0*/  ERRBAR ;  /* 0x00000000000079ab */ /* 0x000fc00000000000 */
[----:B------:R-:W-:Y:S06]  /*04e0*/  CGAERRBAR ;  /* 0x00000000000075ab */ /* 0x000fec0000000000 */
[----:B------:R-:W-:Y:S02]  /*04f0*/  CCTL.IVALL ;  /* 0x00000000ff00798f */ /* 0x000fe40002000000 */
[----:B0-----:R-:W0:Y:S01]  /*0500*/  LDC.64 R2, c[0x0][0x3a8] ;  /* 0x0000ea00ff027b82 */ /* 0x001e220000000a00 */
[----:B------:R-:W-:-:S05]  /*0510*/  IMAD.MOV.U32 R5, RZ, RZ, 0x1 ;  /* 0x00000001ff057424 */ /* 0x000fca00078e00ff */
[----:B0-----:R2:W5:Y:S02]  /*0520*/  ATOMG.E.ADD.STRONG.GPU PT, RZ, desc[UR10][R2.64], R5 ;  /* 0x8000000502ff79a8 */ /* 0x00156400081ef10a */
.L_x_7:
[----:B------:R-:W-:Y:S05]  /*0530*/  BSYNC.RECONVERGENT B0 ;  /* 0x0000000000007941 */ /* 0x000fea0003800200 */
.L_x_6:
[----:B-1----:R-:W3:Y:S01]  /*0540*/  LDG.E R8, desc[UR10][R8.64] ;  /* 0x0000000a08087981 */ /* 0x002ee2000c1e1900 */
[----:B------:R-:W3:Y:S02]  /*0550*/  LDCU UR6, c[0x0][0x3b0] ;  /* 0x00007600ff0677ac */ /* 0x000ee40008000800 */
[----:B---3--:R-:W-:-:S13]  /*0560*/  ISETP.NE.AND P0, PT, R8, UR6, PT ;  /* 0x0000000608007c0c */ /* 0x008fda000bf05270 */
[----:B------:R-:W-:Y:S05]  /*0570*/  @P0 EXIT ;  /* 0x000000000000094d */ /* 0x000fea0003800000 */
[----:B------:R-:W-:Y:S01]  /*0580*/  UISETP.GE.AND UP0, UPT, UR6, 0x1, UPT ;  /* 0x000000010600788c */ /* 0x000fe2000bf06270 */
[----:B------:R-:W-:-:S08]  /*0590*/  IMAD.MOV.U32 R0, RZ, RZ, RZ ;  /* 0x000000ffff007224 */ /* 0x000fd000078e00ff */
[----:B------:R-:W-:Y:S05]  /*05a0*/  BRA.U !UP0, `(.L_x_8) ;  /* 0x0000000908187547 */ /* 0x000fea000b800000 */
[----:B------:R-:W-:Y:S01]  /*05b0*/  UISETP.GE.U32.AND UP1, UPT, UR6, 0x10, UPT ;  /* 0x000000100600788c */ /* 0x000fe2000bf26070 */
[----:B------:R-:W-:Y:S01]  /*05c0*/  IMAD.MOV.U32 R0, RZ, RZ, RZ ;  /* 0x000000ffff007224 */ /* 0x000fe200078e00ff */
[----:B------:R-:W-:Y:S01]  /*05d0*/  ULOP3.LUT UR7, UR6, 0xf, URZ, 0xc0, !UPT ;  /* 0x0000000f06077892 */ /* 0x000fe2000f8ec0ff */
[----:B0-----:R-:W-:-:S03]  /*05e0*/  IMAD.MOV.U32 R4, RZ, RZ, RZ ;  /* 0x000000ffff047224 */ /* 0x001fc600078e00ff */
[----:B------:R-:W-:-:S03]  /*05f0*/  UISETP.NE.AND UP0, UPT, UR7, URZ, UPT ;  /* 0x000000ff0700728c */ /* 0x000fc6000bf05270 */
[----:B------:R-:W-:Y:S08]  /*0600*/  BRA.U !UP1, `(.L_x_9) ;  /* 0x0000000109f87547 */ /* 0x000ff0000b800000 */
[----:B------:R-:W0:Y:S01]  /*0610*/  LDCU.64 UR4, c[0x0][0x398] ;  /* 0x00007300ff0477ac */ /* 0x000e220008000a00 */
[----:B------:R-:W-:Y:S01]  /*0620*/  IMAD.MOV.U32 R0, RZ, RZ, RZ ;  /* 0x000000ffff007224 */ /* 0x000fe200078e00ff */
[----:B------:R-:W-:-:S04]  /*0630*/  ULOP3.LUT UR8, UR6, 0x7ffffff0, URZ, 0xc0, !UPT ;  /* 0x7ffffff006087892 */ /* 0x000fc8000f8ec0ff */
[----:B------:R-:W-:Y:S02]  /*0640*/  UIADD3 UR9, UPT, UPT, -UR8, URZ, URZ ;  /* 0x000000ff08097290 */ /* 0x000fe4000fffe1ff */
[----:B------:R-:W-:Y:S01]  /*0650*/  IMAD.U32 R4, RZ, RZ, UR8 ;  /* 0x00000008ff047e24 */ /* 0x000fe2000f8e00ff */
[----:B0-----:R-:W-:-:S04]  /*0660*/  UIADD3 UR4, UP1, UPT, UR4, 0x20, URZ ;  /* 0x0000002004047890 */ /* 0x001fc8000ff3e0ff */
[----:B------:R-:W-:Y:S02]  /*0670*/  UIADD3.X UR5, UPT, UPT, URZ, UR5, URZ, UP1, !UPT ;  /* 0x00000005ff057290 */ /* 0x000fe40008ffe4ff */
[----:B--2---:R-:W-:-:S04]  /*0680*/  IMAD.U32 R2, RZ, RZ, UR4 ;  /* 0x00000004ff027e24 */ /* 0x004fc8000f8e00ff */
[----:B------:R-:W-:-:S07]  /*0690*/  IMAD.U32 R3, RZ, RZ, UR5 ;  /* 0x00000005ff037e24 */ /* 0x000fce000f8e00ff */
.L_x_10:
[----:B------:R-:W2:Y:S04]  /*06a0*/  LDG.E R11, desc[UR10][R2.64+-0x20] ;  /* 0xffffe00a020b7981 */ /* 0x000ea8000c1e1900 */
[----:B------:R-:W3:Y:S04]  /*06b0*/  LDG.E R13, desc[UR10][R2.64+-0x1c] ;  /* 0xffffe40a020d7981 */ /* 0x000ee8000c1e1900 */
[----:B------:R-:W4:Y:S04]  /*06c0*/  LDG.E R15, desc[UR10][R2.64+-0x18] ;  /* 0xffffe80a020f7981 */ /* 0x000f28000c1e1900 */
        /* <DEDUP_REMOVED lines=12> */
[----:B------:R0:W4:Y:S01]  /*0790*/  LDG.E R5, desc[UR10][R2.64+0x1c] ;  /* 0x00001c0a02057981 */ /* 0x000122000c1e1900 */
[----:B------:R-:W-:-:S04]  /*07a0*/  UIADD3 UR9, UPT, UPT, UR9, 0x10, URZ ;  /* 0x0000001009097890 */ /* 0x000fc8000fffe0ff */
[----:B------:R-:W-:Y:S01]  /*07b0*/  UISETP.NE.AND UP1, UPT, UR9, URZ, UPT ;  /* 0x000000ff0900728c */ /* 0x000fe2000bf25270 */
[----:B0-----:R-:W-:-:S05]  /*07c0*/  IADD3 R2, P1, PT, R2, 0x40, RZ ;  /* 0x0000004002027810 */ /* 0x001fca0007f3e0ff */
[----:B------:R-:W-:Y:S01]  /*07d0*/  IMAD.X R3, RZ, RZ, R3, P1 ;  /* 0x000000ffff037224 */ /* 0x000fe200008e0603 */
[----:B--2---:R-:W-:-:S04]  /*07e0*/  FSETP.GT.AND P0, PT, R11, R0, PT ;  /* 0x000000000b00720b */ /* 0x004fc80003f04000 */
[----:B------:R-:W-:-:S04]  /*07f0*/  FSEL R0, R11, R0, P0 ;  /* 0x000000000b007208 */ /* 0x000fc80000000000 */
[----:B---3--:R-:W-:-:S04]  /*0800*/  FSETP.GT.AND P0, PT, R13, R0, PT ;  /* 0x000000000d00720b */ /* 0x008fc80003f04000 */
[----:B------:R-:W-:-:S04]  /*0810*/  FSEL R0, R13, R0, P0 ;  /* 0x000000000d007208 */ /* 0x000fc80000000000 */
[----:B----4-:R-:W-:-:S04]  /*0820*/  FSETP.GT.AND P0, PT, R15, R0, PT ;  /* 0x000000000f00720b */ /* 0x010fc80003f04000 */
[----:B------:R-:W-:-:S04]  /*0830*/  FSEL R0, R15, R0, P0 ;  /* 0x000000000f007208 */ /* 0x000fc80000000000 */
[----:B------:R-:W-:-:S04]  /*0840*/  FSETP.GT.AND P0, PT, R17, R0, PT ;  /* 0x000000001100720b */ /* 0x000fc80003f04000 */
        /* <DEDUP_REMOVED lines=24> */
[----:B------:R-:W-:Y:S01]  /*09d0*/  FSEL R0, R5, R0, P0 ;  /* 0x0000000005007208 */ /* 0x000fe20000000000 */
[----:B------:R-:W-:Y:S08]  /*09e0*/  BRA.U UP1, `(.L_x_10) ;  /* 0xfffffffd012c7547 */ /* 0x000ff0000b83ffff */
.L_x_9:
[----:B------:R-:W-:Y:S05]  /*09f0*/  BRA.U !UP0, `(.L_x_8) ;  /* 0x0000000508047547 */ /* 0x000fea000b800000 */
[----:B------:R-:W-:Y:S02]  /*0a00*/  UISETP.GE.U32.AND UP0, UPT, UR7, 0x8, UPT ;  /* 0x000000080700788c */ /* 0x000fe4000bf06070 */
[----:B------:R-:W-:-:S04]  /*0a10*/  ULOP3.LUT UR5, UR6, 0x7, URZ, 0xc0, !UPT ;  /* 0x0000000706057892 */ /* 0x000fc8000f8ec0ff */
[----:B------:R-:W-:-:S03]  /*0a20*/  UISETP.NE.AND UP1, UPT, UR5, URZ, UPT ;  /* 0x000000ff0500728c */ /* 0x000fc6000bf25270 */
[----:B------:R-:W-:Y:S08]  /*0a30*/  BRA.U !UP0, `(.L_x_11) ;  /* 0x00000001086c7547 */ /* 0x000ff0000b800000 */
[----:B--2---:R-:W0:Y:S02]  /*0a40*/  LDC.64 R2, c[0x0][0x398] ;  /* 0x0000e600ff027b82 */ /* 0x004e240000000a00 */
[----:B0-----:R-:W-:-:S05]  /*0a50*/  IMAD.WIDE.U32 R2, R4, 0x4, R2 ;  /* 0x0000000404027825 */ /* 0x001fca00078e0002 */
[----:B------:R-:W2:Y:S04]  /*0a60*/  LDG.E R5, desc[UR10][R2.64] ;  /* 0x0000000a02057981 */ /* 0x000ea8000c1e1900 */
[----:B------:R-:W3:Y:S04]  /*0a70*/  LDG.E R7, desc[UR10][R2.64+0x4] ;  /* 0x0000040a02077981 */ /* 0x000ee8000c1e1900 */
[----:B------:R-:W4:Y:S04]  /*0a80*/  LDG.E R9, desc[UR10][R2.64+0x8] ;  /* 0x0000080a02097981 */ /* 0x000f28000c1e1900 */
[----:B------:R-:W4:Y:S04]  /*0a90*/  LDG.E R11, desc[UR10][R2.64+0xc] ;  /* 0x00000c0a020b7981 */ /* 0x000f28000c1e1900 */
[----:B------:R-:W4:Y:S04]  /*0aa0*/  LDG.E R13, desc[UR10][R2.64+0x10] ;  /* 0x0000100a020d7981 */ /* 0x000f28000c1e1900 */
[----:B------:R-:W4:Y:S04]  /*0ab0*/  LDG.E R15, desc[UR10][R2.64+0x14] ;  /* 0x0000140a020f7981 */ /* 0x000f28000c1e1900 */
[----:B------:R-:W4:Y:S04]  /*0ac0*/  LDG.E R17, desc[UR10][R2.64+0x18] ;  /* 0x0000180a02117981 */ /* 0x000f28000c1e1900 */
[----:B------:R-:W4:Y:S01]  /*0ad0*/  LDG.E R19, desc[UR10][R2.64+0x1c] ;  /* 0x00001c0a02137981 */ /* 0x000f22000c1e1900 */
[----:B------:R-:W-:Y:S01]  /*0ae0*/  VIADD R4, R4, 0x8 ;  /* 0x0000000804047836 */ /* 0x000fe20000000000 */
        /* <DEDUP_REMOVED lines=15> */
[----:B------:R-:W-:-:S09]  /*0be0*/  FSEL R0, R19, R0, P0 ;  /* 0x0000000013007208 */ /* 0x000fd20000000000 */
.L_x_11:
        /* <DEDUP_REMOVED lines=19> */
[----:B------:R-:W-:-:S09]  /*0d20*/  FSEL R0, R11, R0, P0 ;  /* 0x000000000b007208 */ /* 0x000fd20000000000 */
.L_x_12:
[----:B------:R-:W-:Y:S05]  /*0d30*/  BRA.U !UP1, `(.L_x_8) ;  /* 0x0000000109347547 */ /* 0x000fea000b800000 */
[----:B--2---:R-:W0:Y:S01]  /*0d40*/  LDC.64 R2, c[0x0][0x398] ;  /* 0x0000e600ff027b82 */ /* 0x004e220000000a00 */
[----:B------:R-:W-:Y:S01]  /*0d50*/  UIADD3 UR4, UPT, UPT, -UR4, URZ, URZ ;  /* 0x000000ff04047290 */ /* 0x000fe2000fffe1ff */
[----:B0-----:R-:W-:-:S11]  /*0d60*/  IMAD.WIDE.U32 R4, R4, 0x4, R2 ;  /* 0x0000000404047825 */ /* 0x001fd600078e0002 */
.L_x_13:
[----:B------:R-:W-:Y:S02]  /*0d70*/  IMAD.MOV.U32 R3, RZ, RZ, R5 ;  /* 0x000000ffff037224 */ /* 0x000fe400078e0005 */
[----:B------:R-:W-:-:S05]  /*0d80*/  IMAD.MOV.U32 R2, RZ, RZ, R4 ;  /* 0x000000ffff027224 */ /* 0x000fca00078e0004 */
[----:B------:R-:W2:Y:S01]  /*0d90*/  LDG.E R3, desc[UR10][R2.64] ;  /* 0x0000000a02037981 */ /* 0x000ea2000c1e1900 */
[----:B------:R-:W-:Y:S01]  /*0da0*/  UIADD3 UR4, UPT, UPT, UR4, 0x1, URZ ;  /* 0x0000000104047890 */ /* 0x000fe2000fffe0ff */
[----:B------:R-:W-:-:S03]  /*0db0*/  IADD3 R4, P1, PT, R4, 0x4, RZ ;  /* 0x0000000404047810 */ /* 0x000fc60007f3e0ff */
[----:B------:R-:W-:Y:S02]  /*0dc0*/  UISETP.NE.AND UP0, UPT, UR4, URZ, UPT ;  /* 0x000000ff0400728c */ /* 0x000fe4000bf05270 */
[----:B------:R-:W-:Y:S01]  /*0dd0*/  IMAD.X R5, RZ, RZ, R5, P1 ;  /* 0x000000ffff057224 */ /* 0x000fe200008e0605 */
[----:B--2---:R-:W-:-:S04]  /*0de0*/  FSETP.GT.AND P0, PT, R3, R0, PT ;  /* 0x000000000300720b */ /* 0x004fc80003f04000 */
[----:B------:R-:W-:Y:S02]  /*0df0*/  FSEL R0, R3, R0, P0 ;  /* 0x0000000003007208 */ /* 0x000fe40000000000 */
[----:B------:R-:W-:Y:S07]  /*0e00*/  BRA.U UP0, `(.L_x_13) ;  /* 0xfffffffd00d87547 */ /* 0x000fee000b83ffff */
.L_x_8:
[----:B0-2---:R-:W0:Y:S02]  /*0e10*/  LDC.64 R2, c[0x0][0x3a0] ;  /* 0x0000e800ff027b82 */ /* 0x005e240000000a00 */
[----:B0-----:R-:W-:Y:S01]  /*0e20*/  STG.E desc[UR10][R2.64], R0 ;  /* 0x0000000002007986 */ /* 0x001fe2000c10190a */
[----:B------:R-:W-:Y:S05]  /*0e30*/  EXIT ;  /* 0x000000000000794d */ /* 0x000fea0003800000 */
        .weak           $__internal_0_$__cuda_sm3x_div_rn_noftz_f32_slowpath
        .type           $__internal_0_$__cuda_sm3x_div_rn_noftz_f32_slowpath,@function
        .size           $__internal_0_$__cuda_sm3x_div_rn_noftz_f32_slowpath,(.L_x_26 - $__internal_0_$__cuda_sm3x_div_rn_noftz_f32_slowpath)
$__internal_0_$__cuda_sm3x_div_rn_noftz_f32_slowpath:
[--C-:B------:R-:W-:Y:S01]  /*0e40*/  SHF.R.U32.HI R11, RZ, 0x17, R3.reuse ;  /* 0x00000017ff0b7819 */ /* 0x100fe20000011603 */
[----:B------:R-:W-:Y:S01]  /*0e50*/  BSSY.RECONVERGENT B1, `(.L_x_14) ;  /* 0x0000064000017945 */ /* 0x000fe20003800200 */
[--C-:B------:R-:W-:Y:S01]  /*0e60*/  SHF.R.U32.HI R9, RZ, 0x17, R0.reuse ;  /* 0x00000017ff097819 */ /* 0x100fe20000011600 */
[----:B------:R-:W-:Y:S01]  /*0e70*/  IMAD.MOV.U32 R13, RZ, RZ, R0 ;  /* 0x000000ffff0d7224 */ /* 0x000fe200078e0000 */
[----:B------:R-:W-:Y:S01]  /*0e80*/  LOP3.LUT R11, R11, 0xff, RZ, 0xc0, !PT ;  /* 0x000000ff0b0b7812 */ /* 0x000fe200078ec0ff */
[----:B------:R-:W-:Y:S01]  /*0e90*/  IMAD.MOV.U32 R14, RZ, RZ, R3 ;  /* 0x000000ffff0e7224 */ /* 0x000fe200078e0003 */
[----:B------:R-:W-:-:S03]  /*0ea0*/  LOP3.LUT R12, R9, 0xff, RZ, 0xc0, !PT ;  /* 0x000000ff090c7812 */ /* 0x000fc600078ec0ff */
[----:B------:R-:W-:Y:S02]  /*0eb0*/  VIADD R16, R11, 0xffffffff ;  /* 0xffffffff0b107836 */ /* 0x000fe40000000000 */
[----:B------:R-:W-:-:S03]  /*0ec0*/  VIADD R15, R12, 0xffffffff ;  /* 0xffffffff0c0f7836 */ /* 0x000fc60000000000 */
[----:B------:R-:W-:-:S04]  /*0ed0*/  ISETP.GT.U32.AND P0, PT, R16, 0xfd, PT ;  /* 0x000000fd1000780c */ /* 0x000fc80003f04070 */
[----:B------:R-:W-:-:S13]  /*0ee0*/  ISETP.GT.U32.OR P0, PT, R15, 0xfd, P0 ;  /* 0x000000fd0f00780c */ /* 0x000fda0000704470 */
[----:B------:R-:W-:Y:S01]  /*0ef0*/  @!P0 IMAD.MOV.U32 R9, RZ, RZ, RZ ;  /* 0x000000ffff098224 */ /* 0x000fe200078e00ff */
[----:B------:R-:W-:Y:S06]  /*0f00*/  @!P0 BRA `(.L_x_15) ;  /* 0x00000000005c8947 */ /* 0x000fec0003800000 */
[----:B------:R-:W-:Y:S02]  /*0f10*/  FSETP.GTU.FTZ.AND P0, PT, |R0|, +INF , PT ;  /* 0x7f8000000000780b */ /* 0x000fe40003f1c200 */
[----:B------:R-:W-:-:S04]  /*0f20*/  FSETP.GTU.FTZ.AND P1, PT, |R3|, +INF , PT ;  /* 0x7f8000000300780b */ /* 0x000fc80003f3c200 */
[----:B------:R-:W-:-:S13]  /*0f30*/  PLOP3.LUT P0, PT, P0, P1, PT, 0xf8, 0x8f ;  /* 0x00000000008f781c */ /* 0x000fda0000703f70 */
[----:B------:R-:W-:Y:S05]  /*0f40*/  @P0 BRA `(.L_x_16) ;  /* 0x00000004004c0947 */ /* 0x000fea0003800000 */
[----:B------:R-:W-:-:S13]  /*0f50*/  LOP3.LUT P0, RZ, R14, 0x7fffffff, R13, 0xc8, !PT ;  /* 0x7fffffff0eff7812 */ /* 0x000fda000780c80d */
[----:B------:R-:W-:Y:S05]  /*0f60*/  @!P0 BRA `(.L_x_17) ;  /* 0x00000004003c8947 */ /* 0x000fea0003800000 */
[C---:B------:R-:W-:Y:S02]  /*0f70*/  FSETP.NEU.FTZ.AND P2, PT, |R0|.reuse, +INF , PT ;  /* 0x7f8000000000780b */ /* 0x040fe40003f5d200 */
[----:B------:R-:W-:Y:S02]  /*0f80*/  FSETP.NEU.FTZ.AND P1, PT, |R3|, +INF , PT ;  /* 0x7f8000000300780b */ /* 0x000fe40003f3d200 */
[----:B------:R-:W-:-:S11]  /*0f90*/  FSETP.NEU.FTZ.AND P0, PT, |R0|, +INF , PT ;  /* 0x7f8000000000780b */ /* 0x000fd60003f1d200 */
[----:B------:R-:W-:Y:S05]  /*0fa0*/  @!P1 BRA !P2, `(.L_x_17) ;  /* 0x00000004002c9947 */ /* 0x000fea0005000000 */
[----:B------:R-:W-:-:S04]  /*0fb0*/  LOP3.LUT P2, RZ, R13, 0x7fffffff, RZ, 0xc0, !PT ;  /* 0x7fffffff0dff7812 */ /* 0x000fc8000784c0ff */
[----:B------:R-:W-:-:S13]  /*0fc0*/  PLOP3.LUT P1, PT, P1, P2, PT, 0x2f, 0xf2 ;  /* 0x0000000000f2781c */ /* 0x000fda0000f24577 */
[----:B------:R-:W-:Y:S05]  /*0fd0*/  @P1 BRA `(.L_x_18) ;  /* 0x0000000400181947 */ /* 0x000fea0003800000 */
[----:B------:R-:W-:-:S04]  /*0fe0*/  LOP3.LUT P1, RZ, R14, 0x7fffffff, RZ, 0xc0, !PT ;  /* 0x7fffffff0eff7812 */ /* 0x000fc8000782c0ff */
[----:B------:R-:W-:-:S13]  /*0ff0*/  PLOP3.LUT P0, PT, P0, P1, PT, 0x2f, 0xf2 ;  /* 0x0000000000f2781c */ /* 0x000fda0000702577 */
[----:B------:R-:W-:Y:S05]  /*1000*/  @P0 BRA `(.L_x_19) ;  /* 0x0000000400000947 */ /* 0x000fea0003800000 */
[----:B------:R-:W-:Y:S02]  /*1010*/  ISETP.GE.AND P0, PT, R15, RZ, PT ;  /* 0x000000ff0f00720c */ /* 0x000fe40003f06270 */
[----:B------:R-:W-:-:S11]  /*1020*/  ISETP.GE.AND P1, PT, R16, RZ, PT ;  /* 0x000000ff1000720c */ /* 0x000fd60003f26270 */
[----:B------:R-:W-:Y:S02]  /*1030*/  @P0 IMAD.MOV.U32 R9, RZ, RZ, RZ ;  /* 0x000000ffff090224 */ /* 0x000fe400078e00ff */
[----:B------:R-:W-:Y:S01]  /*1040*/  @!P0 FFMA R13, R0, 1.84467440737095516160e+19, RZ ;  /* 0x5f800000000d8823 */ /* 0x000fe200000000ff */
[----:B------:R-:W-:Y:S02]  /*1050*/  @!P0 IMAD.MOV.U32 R9, RZ, RZ, -0x40 ;  /* 0xffffffc0ff098424 */ /* 0x000fe400078e00ff */
[----:B------:R-:W-:Y:S02]  /*1060*/  @!P1 FFMA R14, R3, 1.84467440737095516160e+19, RZ ;  /* 0x5f800000030e9823 */ /* 0x000fe400000000ff */
[----:B------:R-:W-:-:S07]  /*1070*/  @!P1 VIADD R9, R9, 0x40 ;  /* 0x0000004009099836 */ /* 0x000fce0000000000 */
.L_x_15:
[----:B------:R-:W-:Y:S01]  /*1080*/  LEA R3, R11, 0xc0800000, 0x17 ;  /* 0xc08000000b037811 */ /* 0x000fe200078eb8ff */
[----:B------:R-:W-:Y:S01]  /*1090*/  VIADD R12, R12, 0xffffff81 ;  /* 0xffffff810c0c7836 */ /* 0x000fe20000000000 */
[----:B------:R-:W-:Y:S03]  /*10a0*/  BSSY.RECONVERGENT B2, `(.L_x_20) ;  /* 0x0000035000027945 */ /* 0x000fe60003800200 */
[----:B------:R-:W-:Y:S02]  /*10b0*/  IMAD.IADD R3, R14, 0x1, -R3 ;  /* 0x000000010e037824 */ /* 0x000fe400078e0a03 */
[C---:B------:R-:W-:Y:S01]  /*10c0*/  IMAD R0, R12.reuse, -0x800000, R13 ;  /* 0xff8000000c007824 */ /* 0x040fe200078e020d */
[----:B------:R-:W-:Y:S01]  /*10d0*/  IADD3 R12, PT, PT, R12, 0x7f, -R11 ;  /* 0x0000007f0c0c7810 */ /* 0x000fe20007ffe80b */
[----:B------:R-:W0:Y:S01]  /*10e0*/  MUFU.RCP R14, R3 ;  /* 0x00000003000e7308 */ /* 0x000e220000001000 */
[----:B------:R-:W-:-:S03]  /*10f0*/  FADD.FTZ R15, -R3, -RZ ;  /* 0x800000ff030f7221 */ /* 0x000fc60000010100 */
[----:B------:R-:W-:Y:S02]  /*1100*/  IMAD.IADD R12, R12, 0x1, R9 ;  /* 0x000000010c0c7824 */ /* 0x000fe400078e0209 */
[----:B0-----:R-:W-:-:S04]  /*1110*/  FFMA R17, R14, R15, 1 ;  /* 0x3f8000000e117423 */ /* 0x001fc8000000000f */
[----:B------:R-:W-:-:S04]  /*1120*/  FFMA R16, R14, R17, R14 ;  /* 0x000000110e107223 */ /* 0x000fc8000000000e */
[----:B------:R-:W-:-:S04]  /*1130*/  FFMA R13, R0, R16, RZ ;  /* 0x00000010000d7223 */ /* 0x000fc800000000ff */
[----:B------:R-:W-:-:S04]  /*1140*/  FFMA R14, R15, R13, R0 ;  /* 0x0000000d0f0e7223 */ /* 0x000fc80000000000 */
[----:B------:R-:W-:-:S04]  /*1150*/  FFMA R13, R16, R14, R13 ;  /* 0x0000000e100d7223 */ /* 0x000fc8000000000d */
[----:B------:R-:W-:-:S04]  /*1160*/  FFMA R14, R15, R13, R0 ;  /* 0x0000000d0f0e7223 */ /* 0x000fc80000000000 */
[----:B------:R-:W-:-:S05]  /*1170*/  FFMA R0, R16, R14, R13 ;  /* 0x0000000e10007223 */ /* 0x000fca000000000d */
[----:B------:R-:W-:-:S04]  /*1180*/  SHF.R.U32.HI R3, RZ, 0x17, R0 ;  /* 0x00000017ff037819 */ /* 0x000fc80000011600 */
[----:B------:R-:W-:-:S05]  /*1190*/  LOP3.LUT R3, R3, 0xff, RZ, 0xc0, !PT ;  /* 0x000000ff03037812 */ /* 0x000fca00078ec0ff */
[----:B------:R-:W-:-:S04]  /*11a0*/  IMAD.IADD R11, R3, 0x1, R12 ;  /* 0x00000001030b7824 */ /* 0x000fc800078e020c */
[----:B------:R-:W-:-:S05]  /*11b0*/  VIADD R3, R11, 0xffffffff ;  /* 0xffffffff0b037836 */ /* 0x000fca0000000000 */
[----:B------:R-:W-:-:S13]  /*11c0*/  ISETP.GE.U32.AND P0, PT, R3, 0xfe, PT ;  /* 0x000000fe0300780c */ /* 0x000fda0003f06070 */
[----:B------:R-:W-:Y:S05]  /*11d0*/  @!P0 BRA `(.L_x_21) ;  /* 0x0000000000808947 */ /* 0x000fea0003800000 */
[----:B------:R-:W-:-:S13]  /*11e0*/  ISETP.GT.AND P0, PT, R11, 0xfe, PT ;  /* 0x000000fe0b00780c */ /* 0x000fda0003f04270 */
[----:B------:R-:W-:Y:S05]  /*11f0*/  @P0 BRA `(.L_x_22) ;  /* 0x00000000006c0947 */ /* 0x000fea0003800000 */
[----:B------:R-:W-:-:S13]  /*1200*/  ISETP.GE.AND P0, PT, R11, 0x1, PT ;  /* 0x000000010b00780c */ /* 0x000fda0003f06270 */
[----:B------:R-:W-:Y:S05]  /*1210*/  @P0 BRA `(.L_x_23) ;  /* 0x0000000000740947 */ /* 0x000fea0003800000 */
[----:B------:R-:W-:Y:S02]  /*1220*/  ISETP.GE.AND P0, PT, R11, -0x18, PT ;  /* 0xffffffe80b00780c */ /* 0x000fe40003f06270 */
[----:B------:R-:W-:-:S11]  /*1230*/  LOP3.LUT R0, R0, 0x80000000, RZ, 0xc0, !PT ;  /* 0x8000000000007812 */ /* 0x000fd600078ec0ff */
[----:B------:R-:W-:Y:S05]  /*1240*/  @!P0 BRA `(.L_x_23) ;  /* 0x0000000000688947 */ /* 0x000fea0003800000 */
[CCC-:B------:R-:W-:Y:S01]  /*1250*/  FFMA.RZ R3, R16.reuse, R14.reuse, R13.reuse ;  /* 0x0000000e10037223 */ /* 0x1c0fe2000000c00d */
[CCC-:B------:R-:W-:Y:S01]  /*1260*/  FFMA.RM R12, R16.reuse, R14.reuse, R13.reuse ;  /* 0x0000000e100c7223 */ /* 0x1c0fe2000000400d */
[C---:B------:R-:W-:Y:S02]  /*1270*/  ISETP.NE.AND P2, PT, R11.reuse, RZ, PT ;  /* 0x000000ff0b00720c */ /* 0x040fe40003f45270 */
[----:B------:R-:W-:Y:S02]  /*1280*/  ISETP.NE.AND P1, PT, R11, RZ, PT ;  /* 0x000000ff0b00720c */ /* 0x000fe40003f25270 */
[----:B------:R-:W-:Y:S01]  /*1290*/  LOP3.LUT R9, R3, 0x7fffff, RZ, 0xc0, !PT ;  /* 0x007fffff03097812 */ /* 0x000fe200078ec0ff */
[----:B------:R-:W-:Y:S01]  /*12a0*/  FFMA.RP R3, R16, R14, R13 ;  /* 0x0000000e10037223 */ /* 0x000fe2000000800d */
[----:B------:R-:W-:Y:S02]  /*12b0*/  VIADD R14, R11, 0x20 ;  /* 0x000000200b0e7836 */ /* 0x000fe40000000000 */
[----:B------:R-:W-:Y:S01]  /*12c0*/  LOP3.LUT R9, R9, 0x800000, RZ, 0xfc, !PT ;  /* 0x0080000009097812 */ /* 0x000fe200078efcff */
[----:B------:R-:W-:Y:S01]  /*12d0*/  IMAD.MOV R11, RZ, RZ, -R11 ;  /* 0x000000ffff0b7224 */ /* 0x000fe200078e0a0b */
[----:B------:R-:W-:-:S02]  /*12e0*/  FSETP.NEU.FTZ.AND P0, PT, R3, R12, PT ;  /* 0x0000000c0300720b */ /* 0x000fc40003f1d000 */
[----:B------:R-:W-:Y:S02]  /*12f0*/  SHF.L.U32 R14, R9, R14, RZ ;  /* 0x0000000e090e7219 */ /* 0x000fe400000006ff */
[----:B------:R-:W-:Y:S02]  /*1300*/  SEL R12, R11, RZ, P2 ;  /* 0x000000ff0b0c7207 */ /* 0x000fe40001000000 */
[----:B------:R-:W-:Y:S02]  /*1310*/  ISETP.NE.AND P1, PT, R14, RZ, P1 ;  /* 0x000000ff0e00720c */ /* 0x000fe40000f25270 */
[----:B------:R-:W-:Y:S02]  /*1320*/  SHF.R.U32.HI R12, RZ, R12, R9 ;  /* 0x0000000cff0c7219 */ /* 0x000fe40000011609 */
[----:B------:R-:W-:Y:S02]  /*1330*/  PLOP3.LUT P0, PT, P0, P1, PT, 0xf8, 0x8f ;  /* 0x00000000008f781c */ /* 0x000fe40000703f70 */
[----:B------:R-:W-:-:S02]  /*1340*/  SHF.R.U32.HI R14, RZ, 0x1, R12 ;  /* 0x00000001ff0e7819 */ /* 0x000fc4000001160c */
[----:B------:R-:W-:-:S04]  /*1350*/  SEL R3, RZ, 0x1, !P0 ;  /* 0x00000001ff037807 */ /* 0x000fc80004000000 */
[----:B------:R-:W-:-:S04]  /*1360*/  LOP3.LUT R3, R3, 0x1, R14, 0xf8, !PT ;  /* 0x0000000103037812 */ /* 0x000fc800078ef80e */
[----:B------:R-:W-:-:S05]  /*1370*/  LOP3.LUT R3, R3, R12, RZ, 0xc0, !PT ;  /* 0x0000000c03037212 */ /* 0x000fca00078ec0ff */
[----:B------:R-:W-:-:S05]  /*1380*/  IMAD.IADD R3, R14, 0x1, R3 ;  /* 0x000000010e037824 */ /* 0x000fca00078e0203 */
[----:B------:R-:W-:Y:S01]  /*1390*/  LOP3.LUT R0, R3, R0, RZ, 0xfc, !PT ;  /* 0x0000000003007212 */ /* 0x000fe200078efcff */
[----:B------:R-:W-:Y:S06]  /*13a0*/  BRA `(.L_x_23) ;  /* 0x0000000000107947 */ /* 0x000fec0003800000 */
.L_x_22:
[----:B------:R-:W-:-:S04]  /*13b0*/  LOP3.LUT R0, R0, 0x80000000, RZ, 0xc0, !PT ;  /* 0x8000000000007812 */ /* 0x000fc800078ec0ff */
[----:B------:R-:W-:Y:S01]  /*13c0*/  LOP3.LUT R0, R0, 0x7f800000, RZ, 0xfc, !PT ;  /* 0x7f80000000007812 */ /* 0x000fe200078efcff */
[----:B------:R-:W-:Y:S06]  /*13d0*/  BRA `(.L_x_23) ;  /* 0x0000000000047947 */ /* 0x000fec0003800000 */
.L_x_21:
[----:B------:R-:W-:-:S07]  /*13e0*/  IMAD R0, R12, 0x800000, R0 ;  /* 0x008000000c007824 */ /* 0x000fce00078e0200 */
.L_x_23:
[----:B------:R-:W-:Y:S05]  /*13f0*/  BSYNC.RECONVERGENT B2 ;  /* 0x0000000000027941 */ /* 0x000fea0003800200 */
.L_x_20:
[----:B------:R-:W-:Y:S05]  /*1400*/  BRA `(.L_x_24) ;  /* 0x0000000000207947 */ /* 0x000fea0003800000 */
.L_x_19:
[----:B------:R-:W-:-:S04]  /*1410*/  LOP3.LUT R0, R14, 0x80000000, R13, 0x48, !PT ;  /* 0x800000000e007812 */ /* 0x000fc800078e480d */
[----:B------:R-:W-:Y:S01]  /*1420*/  LOP3.LUT R0, R0, 0x7f800000, RZ, 0xfc, !PT ;  /* 0x7f80000000007812 */ /* 0x000fe200078efcff */
[----:B------:R-:W-:Y:S06]  /*1430*/  BRA `(.L_x_24) ;  /* 0x0000000000147947 */ /* 0x000fec0003800000 */
.L_x_18:
[----:B------:R-:W-:Y:S01]  /*1440*/  LOP3.LUT R0, R14, 0x80000000, R13, 0x48, !PT ;  /* 0x800000000e007812 */ /* 0x000fe200078e480d */
[----:B------:R-:W-:Y:S06]  /*1450*/  BRA `(.L_x_24) ;  /* 0x00000000000c7947 */ /* 0x000fec0003800000 */
.L_x_17:
[----:B------:R-:W0:Y:S01]  /*1460*/  MUFU.RSQ R0, -QNAN ;  /* 0xffc0000000007908 */ /* 0x000e220000001400 */
[----:B------:R-:W-:Y:S05]  /*1470*/  BRA `(.L_x_24) ;  /* 0x0000000000047947 */ /* 0x000fea0003800000 */
.L_x_16:
[----:B------:R-:W-:-:S07]  /*1480*/  FADD.FTZ R0, R0, R3 ;  /* 0x0000000300007221 */ /* 0x000fce0000010000 */
.L_x_24:
[----:B------:R-:W-:Y:S05]  /*1490*/  BSYNC.RECONVERGENT B1 ;  /* 0x0000000000017941 */ /* 0x000fea0003800200 */
.L_x_14:
[----:B------:R-:W-:-:S04]  /*14a0*/  IMAD.MOV.U32 R11, RZ, RZ, 0x0 ;  /* 0x00000000ff0b7424 */ /* 0x000fc800078e00ff */
[----:B0-----:R-:W-:Y:S05]  /*14b0*/  RET.REL.NODEC R10 `(xguessmax) ;  /* 0xffffffe80ad07950 */ /* 0x001fea0003c3ffff */
.L_x_25:
[----:B------:R-:W-:-:S00]  /*14c0*/  BRA `(.L_x_25) ;  /* 0xfffffffc00fc7947 */ /* 0x000fc0000383ffff */
[----:B------:R-:W-:-:S00]  /*14d0*/  NOP ;  /* 0x0000000000007918 */ /* 0x000fc00000000000 */
        /* <DEDUP_REMOVED lines=10> */
.L_x_26:


//--------------------- .nv.shared.xguessmax      --------------------------
	.section	.nv.shared.xguessmax,"aw",@nobits
	.sectionflags	@""
	.align	4
.nv.shared.xguessmax:
	.zero		5120


//--------------------- .nv.shared.reserved.0     --------------------------
	.section	.nv.shared.reserved.0,"aw",@nobits
	.weak		__nv_reservedSMEM_offset_0_alias
	.size		__nv_reservedSMEM_offset_0_alias, 0, 64
	.other		__nv_reservedSMEM_offset_0_alias,@"STO_CUDA_RESERVED_SHARED STV_DEFAULT"
__nv_reservedSMEM_offset_0_alias:
	.zero		0
	.zero		64


//--------------------- .nv.constant0.xguessmax   --------------------------
	.section	.nv.constant0.xguessmax,"a",@progbits
	.sectionflags	@""
	.align	4
.nv.constant0.xguessmax:
	.zero		960


//--------------------- SYMBOLS --------------------------

	.type		.nv.reservedSmem.offset0,@object
	.size		.nv.reservedSmem.offset0,0x4
	.type		.nv.reservedSmem.cap,@object
	.size		.nv.reservedSmem.cap,0x4
